//
// Generated by NVIDIA NVVM Compiler
//
// Compiler Build ID: CL-36424714
// Cuda compilation tools, release 13.0, V13.0.88
// Based on NVVM 20.0.0
//

.version 9.0
.target sm_100
.address_size 64

	// .globl	_Z15prime_generatorPiS_S_

.visible .entry _Z15prime_generatorPiS_S_(
	.param .u64 .ptr .align 1 _Z15prime_generatorPiS_S__param_0,
	.param .u64 .ptr .align 1 _Z15prime_generatorPiS_S__param_1,
	.param .u64 .ptr .align 1 _Z15prime_generatorPiS_S__param_2
)
{
	.reg .pred 	%p<4>;
	.reg .b32 	%r<18>;
	.reg .b64 	%rd<11>;

	ld.param.u64 	%rd3, [_Z15prime_generatorPiS_S__param_0];
	ld.param.u64 	%rd4, [_Z15prime_generatorPiS_S__param_1];
	ld.param.u64 	%rd5, [_Z15prime_generatorPiS_S__param_2];
	cvta.to.global.u64 	%rd1, %rd5;
	cvta.to.global.u64 	%rd6, %rd4;
	mov.u32 	%r8, %ctaid.x;
	mov.u32 	%r9, %ntid.x;
	mov.u32 	%r10, %tid.x;
	mad.lo.s32 	%r11, %r8, %r9, %r10;
	mul.wide.s32 	%rd7, %r11, 4;
	add.s64 	%rd8, %rd6, %rd7;
	ld.global.u32 	%r1, [%rd8];
	ld.global.u32 	%r17, [%rd1];
	setp.lt.s32 	%p1, %r17, 11;
	@%p1 bra 	$L__BB0_5;
	cvta.to.global.u64 	%rd2, %rd3;
	mov.b32 	%r16, 10;
$L__BB0_2:
	rem.s32 	%r13, %r16, %r1;
	setp.ne.s32 	%p2, %r13, 0;
	@%p2 bra 	$L__BB0_4;
	mul.wide.u32 	%rd9, %r16, 4;
	add.s64 	%rd10, %rd2, %rd9;
	mov.b32 	%r14, 1;
	st.global.u32 	[%rd10], %r14;
	ld.global.u32 	%r17, [%rd1];
$L__BB0_4:
	add.s32 	%r16, %r16, 1;
	setp.lt.s32 	%p3, %r16, %r17;
	@%p3 bra 	$L__BB0_2;
$L__BB0_5:
	ret;

}


// ===== COMPILED SASS (sm_100) =====

	.target	sm_100

	.elftype	@"ET_EXEC"


//--------------------- .note.nv.tkinfo           --------------------------
	.section	.note.nv.tkinfo,"",@"SHT_NOTE"
	.sectionflags	@"SHF_NOTE_NV_TKINFO"
	.tkinfo
        /*0018*/ 	.word	0x00000002
        /*0030*/ 	.string	""
        /*0030*/ 	.string	"ptxas"
        /*0030*/ 	.string	"Cuda compilation tools, release 13.0, V13.0.88"
        /*0030*/ 	.string	"Build cuda_13.0.r13.0/compiler.36424714_0"
        /*0030*/ 	.string	"-arch sm_100 -m 64 "



//--------------------- .note.nv.cuinfo           --------------------------
	.section	.note.nv.cuinfo,"",@"SHT_NOTE"
	.sectionflags	@"SHF_NOTE_NV_CUINFO"
        /*0018*/ 	.short	0x0002
        /*001a*/ 	.short	0x0064
        /*001c*/ 	.short	0x0082
	.zero		2


//--------------------- .nv.info                  --------------------------
	.section	.nv.info,"",@"SHT_CUDA_INFO"
	.align	4


	//----- nvinfo : EIATTR_REGCOUNT
	.align		4
        /*0000*/ 	.byte	0x04, 0x2f
        /*0002*/ 	.short	(.L_1 - .L_0)
	.align		4
.L_0:
        /*0004*/ 	.word	index@(_Z15prime_generatorPiS_S_)
        /*0008*/ 	.word	0x00000011


	//----- nvinfo : EIATTR_FRAME_SIZE
	.align		4
.L_1:
        /*000c*/ 	.byte	0x04, 0x11
        /*000e*/ 	.short	(.L_3 - .L_2)
	.align		4
.L_2:
        /*0010*/ 	.word	index@(_Z15prime_generatorPiS_S_)
        /*0014*/ 	.word	0x00000000


	//----- nvinfo : EIATTR_MIN_STACK_SIZE
	.align		4
.L_3:
        /*0018*/ 	.byte	0x04, 0x12
        /*001a*/ 	.short	(.L_5 - .L_4)
	.align		4
.L_4:
        /*001c*/ 	.word	index@(_Z15prime_generatorPiS_S_)
        /*0020*/ 	.word	0x00000000
.L_5:


//--------------------- .nv.compat                --------------------------
	.section	.nv.compat,"",@"SHT_CUDA_COMPAT_INFO"
	.align	4
        /*0000*/ 	.byte	0x02, 0x09, 0x00, 0x00, 0x02, 0x02, 0x01, 0x00, 0x02, 0x05, 0x05, 0x00, 0x03, 0x07, 0x01, 0x01
        /*0010*/ 	.byte	0x02, 0x03, 0x00, 0x00, 0x02, 0x06, 0x01, 0x00, 0x04, 0x0b, 0x08, 0x00, 0x09, 0x00, 0x00, 0x00
        /*0020*/ 	.byte	0x00, 0x00, 0x00, 0x00


//--------------------- .nv.info._Z15prime_generatorPiS_S_ --------------------------
	.section	.nv.info._Z15prime_generatorPiS_S_,"",@"SHT_CUDA_INFO"
	.sectionflags	@""
	.align	4


	//----- nvinfo : EIATTR_CUDA_API_VERSION
	.align		4
        /*0000*/ 	.byte	0x04, 0x37
        /*0002*/ 	.short	(.L_7 - .L_6)
.L_6:
        /*0004*/ 	.word	0x00000082


	//----- nvinfo : EIATTR_KPARAM_INFO
	.align		4
.L_7:
        /*0008*/ 	.byte	0x04, 0x17
        /*000a*/ 	.short	(.L_9 - .L_8)
.L_8:
        /*000c*/ 	.word	0x00000000
        /*0010*/ 	.short	0x0002
        /*0012*/ 	.short	0x0010
        /*0014*/ 	.byte	0x00, 0xf5, 0x21, 0x00


	//----- nvinfo : EIATTR_KPARAM_INFO
	.align		4
.L_9:
        /*0018*/ 	.byte	0x04, 0x17
        /*001a*/ 	.short	(.L_11 - .L_10)
.L_10:
        /*001c*/ 	.word	0x00000000
        /*0020*/ 	.short	0x0001
        /*0022*/ 	.short	0x0008
        /*0024*/ 	.byte	0x00, 0xf5, 0x21, 0x00


	//----- nvinfo : EIATTR_KPARAM_INFO
	.align		4
.L_11:
        /*0028*/ 	.byte	0x04, 0x17
        /*002a*/ 	.short	(.L_13 - .L_12)
.L_12:
        /*002c*/ 	.word	0x00000000
        /*0030*/ 	.short	0x0000
        /*0032*/ 	.short	0x0000
        /*0034*/ 	.byte	0x00, 0xf5, 0x21, 0x00


	//----- nvinfo : EIATTR_SPARSE_MMA_MASK
	.align		4
.L_13:
        /*0038*/ 	.byte	0x03, 0x50
        /*003a*/ 	.short	0x0000


	//----- nvinfo : EIATTR_MAXREG_COUNT
	.align		4
        /*003c*/ 	.byte	0x03, 0x1b
        /*003e*/ 	.short	0x00ff


	//----- nvinfo : EIATTR_MERCURY_ISA_VERSION
	.align		4
        /*0040*/ 	.byte	0x03, 0x5f
        /*0042*/ 	.short	0x0101


	//----- nvinfo : EIATTR_VRC_CTA_INIT_COUNT
	.align		4
        /*0044*/ 	.byte	0x02, 0x4a
	.zero		1
	.zero		1


	//----- nvinfo : EIATTR_EXIT_INSTR_OFFSETS
	.align		4
        /*0048*/ 	.byte	0x04, 0x1c
        /*004a*/ 	.short	(.L_15 - .L_14)


	//   ....[0]....
.L_14:
        /*004c*/ 	.word	0x000000b0


	//   ....[1]....
        /*0050*/ 	.word	0x00000320


	//----- nvinfo : EIATTR_CRS_STACK_SIZE
	.align		4
.L_15:
        /*0054*/ 	.byte	0x04, 0x1e
        /*0056*/ 	.short	(.L_17 - .L_16)
.L_16:
        /*0058*/ 	.word	0x00000000


	//----- nvinfo : EIATTR_CBANK_PARAM_SIZE
	.align		4
.L_17:
        /*005c*/ 	.byte	0x03, 0x19
        /*005e*/ 	.short	0x0018


	//----- nvinfo : EIATTR_PARAM_CBANK
	.align		4
        /*0060*/ 	.byte	0x04, 0x0a
        /*0062*/ 	.short	(.L_19 - .L_18)
	.align		4
.L_18:
        /*0064*/ 	.word	index@(.nv.constant0._Z15prime_generatorPiS_S_)
        /*0068*/ 	.short	0x0380
        /*006a*/ 	.short	0x0018


	//----- nvinfo : EIATTR_SW_WAR
	.align		4
.L_19:
        /*006c*/ 	.byte	0x04, 0x36
        /*006e*/ 	.short	(.L_21 - .L_20)
.L_20:
        /*0070*/ 	.word	0x00000008
.L_21:


//--------------------- .nv.callgraph             --------------------------
	.section	.nv.callgraph,"",@"SHT_CUDA_CALLGRAPH"
	.align	4
	.sectionentsize	8
	.align		4
        /*0000*/ 	.word	0x00000000
	.align		4
        /*0004*/ 	.word	0xffffffff
	.align		4
        /*0008*/ 	.word	0x00000000
	.align		4
        /*000c*/ 	.word	0xfffffffe
	.align		4
        /*0010*/ 	.word	0x00000000
	.align		4
        /*0014*/ 	.word	0xfffffffd
	.align		4
        /*0018*/ 	.word	0x00000000
	.align		4
        /*001c*/ 	.word	0xfffffffc


//--------------------- .text._Z15prime_generatorPiS_S_ --------------------------
	.section	.text._Z15prime_generatorPiS_S_,"ax",@progbits
	.align	128
        .global         _Z15prime_generatorPiS_S_
        .type           _Z15prime_generatorPiS_S_,@function
        .size           _Z15prime_generatorPiS_S_,(.L_x_4 - _Z15prime_generatorPiS_S_)
        .other          _Z15prime_generatorPiS_S_,@"STO_CUDA_ENTRY STV_DEFAULT"
_Z15prime_generatorPiS_S_:
.text._Z15prime_generatorPiS_S_:
[----:B------:R-:W-:Y:S08]  /*0000*/  LDC R1, c[0x0][0x37c] ;  /* 0x0000df00ff017b82 */ /* 0x000ff00000000800 */
[----:B------:R-:W0:Y:S01]  /*0010*/  LDC.64 R2, c[0x0][0x390] ;  /* 0x0000e400ff027b82 */ /* 0x000e220000000a00 */
[----:B------:R-:W0:Y:S01]  /*0020*/  LDCU.64 UR4, c[0x0][0x358] ;  /* 0x00006b00ff0477ac */ /* 0x000e220008000a00 */
[----:B------:R-:W1:Y:S06]  /*0030*/  S2R R0, SR_TID.X ;  /* 0x0000000000007919 */ /* 0x000e6c0000002100 */
[----:B------:R-:W1:Y:S08]  /*0040*/  S2UR UR6, SR_CTAID.X ;  /* 0x00000000000679c3 */ /* 0x000e700000002500 */
[----:B------:R-:W1:Y:S01]  /*0050*/  LDC R5, c[0x0][0x360] ;  /* 0x0000d800ff057b82 */ /* 0x000e620000000800 */
[----:B0-----:R-:W2:Y:S07]  /*0060*/  LDG.E R10, desc[UR4][R2.64] ;  /* 0x00000004020a7981 */ /* 0x001eae000c1e1900 */
[----:B------:R-:W0:Y:S01]  /*0070*/  LDC.64 R6, c[0x0][0x388] ;  /* 0x0000e200ff067b82 */ /* 0x000e220000000a00 */
[----:B-1----:R-:W-:-:S04]  /*0080*/  IMAD R5, R5, UR6, R0 ;  /* 0x0000000605057c24 */ /* 0x002fc8000f8e0200 */
[----:B0-----:R-:W-:Y:S01]  /*0090*/  IMAD.WIDE R6, R5, 0x4, R6 ;  /* 0x0000000405067825 */ /* 0x001fe200078e0206 */
[----:B--2---:R-:W-:-:S13]  /*00a0*/  ISETP.GE.AND P0, PT, R10, 0xb, PT ;  /* 0x0000000b0a00780c */ /* 0x004fda0003f06270 */
[----:B------:R-:W-:Y:S05]  /*00b0*/  @!P0 EXIT ;  /* 0x000000000000894d */ /* 0x000fea0003800000 */
[----:B------:R-:W2:Y:S01]  /*00c0*/  LDG.E R0, desc[UR4][R6.64] ;  /* 0x0000000406007981 */ /* 0x000ea2000c1e1900 */
[----:B------:R-:W0:Y:S01]  /*00d0*/  LDC.64 R2, c[0x0][0x380] ;  /* 0x0000e000ff027b82 */ /* 0x000e220000000a00 */
[-C--:B--2---:R-:W-:Y:S02]  /*00e0*/  IABS R4, R0.reuse ;  /* 0x0000000000047213 */ /* 0x084fe40000000000 */
[-C--:B------:R-:W-:Y:S02]  /*00f0*/  IABS R6, R0.reuse ;  /* 0x0000000000067213 */ /* 0x080fe40000000000 */
[----:B------:R-:W1:Y:S01]  /*0100*/  I2F.RP R5, R4 ;  /* 0x0000000400057306 */ /* 0x000e620000209400 */
[----:B------:R-:W-:Y:S02]  /*0110*/  ISETP.NE.AND P0, PT, R0, RZ, PT ;  /* 0x000000ff0000720c */ /* 0x000fe40003f05270 */
[----:B------:R-:W-:Y:S01]  /*0120*/  IABS R14, R0 ;  /* 0x00000000000e7213 */ /* 0x000fe20000000000 */
[----:B------:R-:W-:-:S04]  /*0130*/  IMAD.MOV R12, RZ, RZ, -R6 ;  /* 0x000000ffff0c7224 */ /* 0x000fc800078e0a06 */
[----:B-1----:R-:W1:Y:S02]  /*0140*/  MUFU.RCP R5, R5 ;  /* 0x0000000500057308 */ /* 0x002e640000001000 */
[----:B-1----:R-:W-:Y:S02]  /*0150*/  VIADD R8, R5, 0xffffffe ;  /* 0x0ffffffe05087836 */ /* 0x002fe40000000000 */
[----:B------:R-:W-:-:S04]  /*0160*/  IMAD.MOV.U32 R5, RZ, RZ, 0xa ;  /* 0x0000000aff057424 */ /* 0x000fc800078e00ff */
[----:B------:R1:W2:Y:S02]  /*0170*/  F2I.FTZ.U32.TRUNC.NTZ R9, R8 ;  /* 0x0000000800097305 */ /* 0x0002a4000021f000 */
[----:B-1----:R-:W-:Y:S02]  /*0180*/  HFMA2 R8, -RZ, RZ, 0, 0 ;  /* 0x00000000ff087431 */ /* 0x002fe400000001ff */
[----:B--2---:R-:W-:-:S04]  /*0190*/  IMAD.MOV R11, RZ, RZ, -R9 ;  /* 0x000000ffff0b7224 */ /* 0x004fc800078e0a09 */
[----:B------:R-:W-:-:S04]  /*01a0*/  IMAD R11, R11, R4, RZ ;  /* 0x000000040b0b7224 */ /* 0x000fc800078e02ff */
[----:B0-----:R-:W-:-:S07]  /*01b0*/  IMAD.HI.U32 R11, R9, R11, R8 ;  /* 0x0000000b090b7227 */ /* 0x001fce00078e0008 */
.L_x_2:
[----:B-1----:R-:W-:Y:S01]  /*01c0*/  IABS R7, R5 ;  /* 0x0000000500077213 */ /* 0x002fe20000000000 */
[----:B------:R-:W-:Y:S01]  /*01d0*/  BSSY.RECONVERGENT B0, `(.L_x_0) ;  /* 0x0000011000007945 */ /* 0x000fe20003800200 */
[----:B------:R-:W-:-:S03]  /*01e0*/  ISETP.GE.AND P2, PT, R5, RZ, PT ;  /* 0x000000ff0500720c */ /* 0x000fc60003f46270 */
[----:B------:R-:W-:-:S04]  /*01f0*/  IMAD.HI.U32 R6, R11, R7, RZ ;  /* 0x000000070b067227 */ /* 0x000fc800078e00ff */
[----:B------:R-:W-:-:S05]  /*0200*/  IMAD R7, R6, R12, R7 ;  /* 0x0000000c06077224 */ /* 0x000fca00078e0207 */
[----:B------:R-:W-:-:S13]  /*0210*/  ISETP.GT.U32.AND P1, PT, R4, R7, PT ;  /* 0x000000070400720c */ /* 0x000fda0003f24070 */
[----:B------:R-:W-:-:S04]  /*0220*/  @!P1 IADD3 R7, PT, PT, R7, -R14, RZ ;  /* 0x8000000e07079210 */ /* 0x000fc80007ffe0ff */
[----:B------:R-:W-:-:S13]  /*0230*/  ISETP.GT.U32.AND P1, PT, R4, R7, PT ;  /* 0x000000070400720c */ /* 0x000fda0003f24070 */
[----:B------:R-:W-:-:S05]  /*0240*/  @!P1 IMAD.IADD R7, R7, 0x1, -R14 ;  /* 0x0000000107079824 */ /* 0x000fca00078e0a0e */
[----:B------:R-:W-:Y:S02]  /*0250*/  @!P2 IADD3 R7, PT, PT, -R7, RZ, RZ ;  /* 0x000000ff0707a210 */ /* 0x000fe40007ffe1ff */
[----:B------:R-:W-:-:S04]  /*0260*/  @!P0 LOP3.LUT R7, RZ, R0, RZ, 0x33, !PT ;  /* 0x00000000ff078212 */ /* 0x000fc800078e33ff */
[----:B------:R-:W-:-:S13]  /*0270*/  ISETP.NE.AND P1, PT, R7, RZ, PT ;  /* 0x000000ff0700720c */ /* 0x000fda0003f25270 */
[----:B------:R-:W-:Y:S05]  /*0280*/  @P1 BRA `(.L_x_1) ;  /* 0x0000000000141947 */ /* 0x000fea0003800000 */
[----:B------:R-:W0:Y:S01]  /*0290*/  LDC.64 R8, c[0x0][0x390] ;  /* 0x0000e400ff087b82 */ /* 0x000e220000000a00 */
[----:B------:R-:W-:Y:S02]  /*02a0*/  IMAD.MOV.U32 R13, RZ, RZ, 0x1 ;  /* 0x00000001ff0d7424 */ /* 0x000fe400078e00ff */
[----:B------:R-:W-:-:S05]  /*02b0*/  IMAD.WIDE.U32 R6, R5, 0x4, R2 ;  /* 0x0000000405067825 */ /* 0x000fca00078e0002 */
[----:B------:R1:W-:Y:S04]  /*02c0*/  STG.E desc[UR4][R6.64], R13 ;  /* 0x0000000d06007986 */ /* 0x0003e8000c101904 */
[----:B0-----:R1:W5:Y:S02]  /*02d0*/  LDG.E R10, desc[UR4][R8.64] ;  /* 0x00000004080a7981 */ /* 0x001364000c1e1900 */
.L_x_1:
[----:B------:R-:W-:Y:S05]  /*02e0*/  BSYNC.RECONVERGENT B0 ;  /* 0x0000000000007941 */ /* 0x000fea0003800200 */
.L_x_0:
[----:B------:R-:W-:-:S04]  /*02f0*/  IADD3 R5, PT, PT, R5, 0x1, RZ ;  /* 0x0000000105057810 */ /* 0x000fc80007ffe0ff */
[----:B-----5:R-:W-:-:S13]  /*0300*/  ISETP.GE.AND P1, PT, R5, R10, PT ;  /* 0x0000000a0500720c */ /* 0x020fda0003f26270 */
[----:B------:R-:W-:Y:S05]  /*0310*/  @!P1 BRA `(.L_x_2) ;  /* 0xfffffffc00a89947 */ /* 0x000fea000383ffff */
[----:B------:R-:W-:Y:S05]  /*0320*/  EXIT ;  /* 0x000000000000794d */ /* 0x000fea0003800000 */
.L_x_3:
[----:B------:R-:W-:-:S00]  /*0330*/  BRA `(.L_x_3) ;  /* 0xfffffffc00fc7947 */ /* 0x000fc0000383ffff */
[----:B------:R-:W-:-:S00]  /*0340*/  NOP ;  /* 0x0000000000007918 */ /* 0x000fc00000000000 */
        /* <DEDUP_REMOVED lines=11> */
.L_x_4:


//--------------------- .nv.shared.reserved.0     --------------------------
	.section	.nv.shared.reserved.0,"aw",@nobits
	.weak		__nv_reservedSMEM_offset_0_alias
	.size		__nv_reservedSMEM_offset_0_alias, 0, 64
	.other		__nv_reservedSMEM_offset_0_alias,@"STO_CUDA_RESERVED_SHARED STV_DEFAULT"
__nv_reservedSMEM_offset_0_alias:
	.zero		0
	.zero		64


//--------------------- .nv.constant0._Z15prime_generatorPiS_S_ --------------------------
	.section	.nv.constant0._Z15prime_generatorPiS_S_,"a",@progbits
	.sectionflags	@""
	.align	4
.nv.constant0._Z15prime_generatorPiS_S_:
	.zero		920


//--------------------- SYMBOLS --------------------------

	.type		.nv.reservedSmem.offset0,@object
	.size		.nv.reservedSmem.offset0,0x4
